//
// Generated by NVIDIA NVVM Compiler
//
// Compiler Build ID: CL-36424714
// Cuda compilation tools, release 13.0, V13.0.88
// Based on NVVM 20.0.0
//

.version 9.0
.target sm_100
.address_size 64

	// .globl	_Z16checkValueDoubleiiPdid
.extern .func  (.param .b32 func_retval0) vprintf
(
	.param .b64 vprintf_param_0,
	.param .b64 vprintf_param_1
)
;
.global .align 1 .b8 $str[16] = {65, 91, 37, 100, 44, 32, 37, 100, 93, 32, 61, 32, 37, 102, 10};

.visible .entry _Z16checkValueDoubleiiPdid(
	.param .u32 _Z16checkValueDoubleiiPdid_param_0,
	.param .u32 _Z16checkValueDoubleiiPdid_param_1,
	.param .u64 .ptr .align 1 _Z16checkValueDoubleiiPdid_param_2,
	.param .u32 _Z16checkValueDoubleiiPdid_param_3,
	.param .f64 _Z16checkValueDoubleiiPdid_param_4
)
{
	.local .align 16 .b8 	__local_depot0[16];
	.reg .b64 	%SP;
	.reg .b64 	%SPL;
	.reg .pred 	%p<5>;
	.reg .b32 	%r<17>;
	.reg .b64 	%rd<9>;
	.reg .b64 	%fd<3>;

	mov.u64 	%SPL, __local_depot0;
	cvta.local.u64 	%SP, %SPL;
	ld.param.u32 	%r4, [_Z16checkValueDoubleiiPdid_param_0];
	ld.param.u32 	%r5, [_Z16checkValueDoubleiiPdid_param_1];
	ld.param.u64 	%rd1, [_Z16checkValueDoubleiiPdid_param_2];
	ld.param.u32 	%r3, [_Z16checkValueDoubleiiPdid_param_3];
	mov.u32 	%r7, %tid.x;
	mov.u32 	%r8, %ntid.x;
	mov.u32 	%r9, %ctaid.x;
	mad.lo.s32 	%r1, %r8, %r9, %r7;
	mov.u32 	%r10, %tid.y;
	mov.u32 	%r11, %ntid.y;
	mov.u32 	%r12, %ctaid.y;
	mad.lo.s32 	%r13, %r11, %r12, %r10;
	setp.ge.s32 	%p1, %r1, %r4;
	setp.ge.s32 	%p2, %r13, %r5;
	or.pred  	%p3, %p1, %p2;
	@%p3 bra 	$L__BB0_3;
	cvta.to.global.u64 	%rd2, %rd1;
	mad.lo.s32 	%r14, %r3, %r13, %r1;
	mul.wide.s32 	%rd3, %r14, 8;
	add.s64 	%rd4, %rd2, %rd3;
	ld.global.f64 	%fd1, [%rd4];
	abs.f64 	%fd2, %fd1;
	setp.ne.f64 	%p4, %fd2, 0d7FF0000000000000;
	@%p4 bra 	$L__BB0_3;
	add.u64 	%rd5, %SP, 0;
	add.u64 	%rd6, %SPL, 0;
	st.local.v2.u32 	[%rd6], {%r1, %r13};
	st.local.f64 	[%rd6+8], %fd1;
	mov.u64 	%rd7, $str;
	cvta.global.u64 	%rd8, %rd7;
	{ // callseq 0, 0
	.param .b64 param0;
	st.param.b64 	[param0], %rd8;
	.param .b64 param1;
	st.param.b64 	[param1], %rd5;
	.param .b32 retval0;
	call.uni (retval0), 
	vprintf, 
	(
	param0, 
	param1
	);
	ld.param.b32 	%r15, [retval0];
	} // callseq 0
$L__BB0_3:
	ret;

}


// ===== COMPILED SASS (sm_100) =====

	.target	sm_100

	.elftype	@"ET_EXEC"


//--------------------- .note.nv.tkinfo           --------------------------
	.section	.note.nv.tkinfo,"",@"SHT_NOTE"
	.sectionflags	@"SHF_NOTE_NV_TKINFO"
	.tkinfo
        /*0018*/ 	.word	0x00000002
        /*0030*/ 	.string	""
        /*0030*/ 	.string	"ptxas"
        /*0030*/ 	.string	"Cuda compilation tools, release 13.0, V13.0.88"
        /*0030*/ 	.string	"Build cuda_13.0.r13.0/compiler.36424714_0"
        /*0030*/ 	.string	"-arch sm_100 -m 64 "



//--------------------- .note.nv.cuinfo           --------------------------
	.section	.note.nv.cuinfo,"",@"SHT_NOTE"
	.sectionflags	@"SHF_NOTE_NV_CUINFO"
        /*0018*/ 	.short	0x0002
        /*001a*/ 	.short	0x0064
        /*001c*/ 	.short	0x0082
	.zero		2


//--------------------- .nv.info                  --------------------------
	.section	.nv.info,"",@"SHT_CUDA_INFO"
	.align	4


	//----- nvinfo : EIATTR_REGCOUNT
	.align		4
        /*0000*/ 	.byte	0x04, 0x2f
        /*0002*/ 	.short	(.L_2 - .L_1)
	.align		4
.L_1:
        /*0004*/ 	.word	index@(_Z16checkValueDoubleiiPdid)
        /*0008*/ 	.word	0x00000018


	//----- nvinfo : EIATTR_FRAME_SIZE
	.align		4
.L_2:
        /*000c*/ 	.byte	0x04, 0x11
        /*000e*/ 	.short	(.L_4 - .L_3)
	.align		4
.L_3:
        /*0010*/ 	.word	index@(_Z16checkValueDoubleiiPdid)
        /*0014*/ 	.word	0x00000010


	//----- nvinfo : EIATTR_MIN_STACK_SIZE
	.align		4
.L_4:
        /*0018*/ 	.byte	0x04, 0x12
        /*001a*/ 	.short	(.L_6 - .L_5)
	.align		4
.L_5:
        /*001c*/ 	.word	index@(_Z16checkValueDoubleiiPdid)
        /*0020*/ 	.word	0x00000010
.L_6:


//--------------------- .nv.compat                --------------------------
	.section	.nv.compat,"",@"SHT_CUDA_COMPAT_INFO"
	.align	4
        /*0000*/ 	.byte	0x02, 0x09, 0x00, 0x00, 0x02, 0x02, 0x01, 0x00, 0x02, 0x05, 0x05, 0x00, 0x03, 0x07, 0x01, 0x01
        /*0010*/ 	.byte	0x02, 0x03, 0x00, 0x00, 0x02, 0x06, 0x01, 0x00, 0x04, 0x0b, 0x08, 0x00, 0x09, 0x00, 0x00, 0x00
        /*0020*/ 	.byte	0x00, 0x00, 0x00, 0x00


//--------------------- .nv.info._Z16checkValueDoubleiiPdid --------------------------
	.section	.nv.info._Z16checkValueDoubleiiPdid,"",@"SHT_CUDA_INFO"
	.sectionflags	@""
	.align	4


	//----- nvinfo : EIATTR_CUDA_API_VERSION
	.align		4
        /*0000*/ 	.byte	0x04, 0x37
        /*0002*/ 	.short	(.L_8 - .L_7)
.L_7:
        /*0004*/ 	.word	0x00000082


	//----- nvinfo : EIATTR_KPARAM_INFO
	.align		4
.L_8:
        /*0008*/ 	.byte	0x04, 0x17
        /*000a*/ 	.short	(.L_10 - .L_9)
.L_9:
        /*000c*/ 	.word	0x00000000
        /*0010*/ 	.short	0x0004
        /*0012*/ 	.short	0x0018
        /*0014*/ 	.byte	0x00, 0xf0, 0x21, 0x00


	//----- nvinfo : EIATTR_KPARAM_INFO
	.align		4
.L_10:
        /*0018*/ 	.byte	0x04, 0x17
        /*001a*/ 	.short	(.L_12 - .L_11)
.L_11:
        /*001c*/ 	.word	0x00000000
        /*0020*/ 	.short	0x0003
        /*0022*/ 	.short	0x0010
        /*0024*/ 	.byte	0x00, 0xf0, 0x11, 0x00


	//----- nvinfo : EIATTR_KPARAM_INFO
	.align		4
.L_12:
        /*0028*/ 	.byte	0x04, 0x17
        /*002a*/ 	.short	(.L_14 - .L_13)
.L_13:
        /*002c*/ 	.word	0x00000000
        /*0030*/ 	.short	0x0002
        /*0032*/ 	.short	0x0008
        /*0034*/ 	.byte	0x00, 0xf5, 0x21, 0x00


	//----- nvinfo : EIATTR_KPARAM_INFO
	.align		4
.L_14:
        /*0038*/ 	.byte	0x04, 0x17
        /*003a*/ 	.short	(.L_16 - .L_15)
.L_15:
        /*003c*/ 	.word	0x00000000
        /*0040*/ 	.short	0x0001
        /*0042*/ 	.short	0x0004
        /*0044*/ 	.byte	0x00, 0xf0, 0x11, 0x00


	//----- nvinfo : EIATTR_KPARAM_INFO
	.align		4
.L_16:
        /*0048*/ 	.byte	0x04, 0x17
        /*004a*/ 	.short	(.L_18 - .L_17)
.L_17:
        /*004c*/ 	.word	0x00000000
        /*0050*/ 	.short	0x0000
        /*0052*/ 	.short	0x0000
        /*0054*/ 	.byte	0x00, 0xf0, 0x11, 0x00


	//----- nvinfo : EIATTR_SPARSE_MMA_MASK
	.align		4
.L_18:
        /*0058*/ 	.byte	0x03, 0x50
        /*005a*/ 	.short	0x0000


	//----- nvinfo : EIATTR_MAXREG_COUNT
	.align		4
        /*005c*/ 	.byte	0x03, 0x1b
        /*005e*/ 	.short	0x00ff


	//----- nvinfo : EIATTR_EXTERNS
	.align		4
        /*0060*/ 	.byte	0x04, 0x0f
        /*0062*/ 	.short	(.L_20 - .L_19)


	//   ....[0]....
	.align		4
.L_19:
        /*0064*/ 	.word	index@(vprintf)


	//----- nvinfo : EIATTR_MERCURY_ISA_VERSION
	.align		4
.L_20:
        /*0068*/ 	.byte	0x03, 0x5f
        /*006a*/ 	.short	0x0101


	//----- nvinfo : EIATTR_VRC_CTA_INIT_COUNT
	.align		4
        /*006c*/ 	.byte	0x02, 0x4a
	.zero		1
	.zero		1


	//----- nvinfo : EIATTR_SYSCALL_OFFSETS
	.align		4
        /*0070*/ 	.byte	0x04, 0x46
        /*0072*/ 	.short	(.L_22 - .L_21)


	//   ....[0]....
.L_21:
        /*0074*/ 	.word	0x00000220


	//----- nvinfo : EIATTR_EXIT_INSTR_OFFSETS
	.align		4
.L_22:
        /*0078*/ 	.byte	0x04, 0x1c
        /*007a*/ 	.short	(.L_24 - .L_23)


	//   ....[0]....
.L_23:
        /*007c*/ 	.word	0x00000110


	//   ....[1]....
        /*0080*/ 	.word	0x00000190


	//   ....[2]....
        /*0084*/ 	.word	0x00000230


	//----- nvinfo : EIATTR_CRS_STACK_SIZE
	.align		4
.L_24:
        /*0088*/ 	.byte	0x04, 0x1e
        /*008a*/ 	.short	(.L_26 - .L_25)
.L_25:
        /*008c*/ 	.word	0x00000000


	//----- nvinfo : EIATTR_CBANK_PARAM_SIZE
	.align		4
.L_26:
        /*0090*/ 	.byte	0x03, 0x19
        /*0092*/ 	.short	0x0020


	//----- nvinfo : EIATTR_PARAM_CBANK
	.align		4
        /*0094*/ 	.byte	0x04, 0x0a
        /*0096*/ 	.short	(.L_28 - .L_27)
	.align		4
.L_27:
        /*0098*/ 	.word	index@(.nv.constant0._Z16checkValueDoubleiiPdid)
        /*009c*/ 	.short	0x0380
        /*009e*/ 	.short	0x0020


	//----- nvinfo : EIATTR_SW_WAR
	.align		4
.L_28:
        /*00a0*/ 	.byte	0x04, 0x36
        /*00a2*/ 	.short	(.L_30 - .L_29)
.L_29:
        /*00a4*/ 	.word	0x00000008
.L_30:


//--------------------- .nv.callgraph             --------------------------
	.section	.nv.callgraph,"",@"SHT_CUDA_CALLGRAPH"
	.align	4
	.sectionentsize	8
	.align		4
        /*0000*/ 	.word	0x00000000
	.align		4
        /*0004*/ 	.word	0xffffffff
	.align		4
        /*0008*/ 	.word	index@(_Z16checkValueDoubleiiPdid)
	.align		4
        /*000c*/ 	.word	index@(vprintf)
	.align		4
        /*0010*/ 	.word	0x00000000
	.align		4
        /*0014*/ 	.word	0xfffffffe
	.align		4
        /*0018*/ 	.word	0x00000000
	.align		4
        /*001c*/ 	.word	0xfffffffd
	.align		4
        /*0020*/ 	.word	0x00000000
	.align		4
        /*0024*/ 	.word	0xfffffffc


//--------------------- .nv.constant4             --------------------------
	.section	.nv.constant4,"a",@progbits
	.align	8
	.align		8
.nv.constant4:
        /*0000*/ 	.dword	vprintf
	.align		8
        /*0008*/ 	.dword	$str


//--------------------- .text._Z16checkValueDoubleiiPdid --------------------------
	.section	.text._Z16checkValueDoubleiiPdid,"ax",@progbits
	.align	128
        .global         _Z16checkValueDoubleiiPdid
        .type           _Z16checkValueDoubleiiPdid,@function
        .size           _Z16checkValueDoubleiiPdid,(.L_x_2 - _Z16checkValueDoubleiiPdid)
        .other          _Z16checkValueDoubleiiPdid,@"STO_CUDA_ENTRY STV_DEFAULT"
_Z16checkValueDoubleiiPdid:
.text._Z16checkValueDoubleiiPdid:
[----:B------:R-:W0:Y:S01]  /*0000*/  LDC R1, c[0x0][0x37c] ;  /* 0x0000df00ff017b82 */ /* 0x000e220000000800 */
[----:B------:R-:W1:Y:S01]  /*0010*/  S2R R3, SR_TID.Y ;  /* 0x0000000000037919 */ /* 0x000e620000002200 */
[----:B------:R-:W2:Y:S01]  /*0020*/  LDCU UR5, c[0x0][0x2fc] ;  /* 0x00005f80ff0577ac */ /* 0x000ea20008000800 */
[----:B0-----:R-:W-:Y:S01]  /*0030*/  VIADD R1, R1, 0xfffffff0 ;  /* 0xfffffff001017836 */ /* 0x001fe20000000000 */
[----:B------:R-:W1:Y:S01]  /*0040*/  S2R R0, SR_CTAID.Y ;  /* 0x0000000000007919 */ /* 0x000e620000002600 */
[----:B------:R-:W0:Y:S01]  /*0050*/  LDCU UR6, c[0x0][0x360] ;  /* 0x00006c00ff0677ac */ /* 0x000e220008000800 */
[----:B------:R-:W0:Y:S01]  /*0060*/  S2R R2, SR_TID.X ;  /* 0x0000000000027919 */ /* 0x000e220000002100 */
[----:B------:R-:W1:Y:S01]  /*0070*/  LDCU UR7, c[0x0][0x364] ;  /* 0x00006c80ff0777ac */ /* 0x000e620008000800 */
[----:B------:R-:W0:Y:S01]  /*0080*/  S2R R5, SR_CTAID.X ;  /* 0x0000000000057919 */ /* 0x000e220000002500 */
[----:B------:R-:W3:Y:S01]  /*0090*/  LDCU.64 UR8, c[0x0][0x380] ;  /* 0x00007000ff0877ac */ /* 0x000ee20008000a00 */
[----:B------:R-:W4:Y:S02]  /*00a0*/  LDCU UR4, c[0x0][0x2f8] ;  /* 0x00005f00ff0477ac */ /* 0x000f240008000800 */
[----:B----4-:R-:W-:Y:S01]  /*00b0*/  IADD3 R6, P1, PT, R1, UR4, RZ ;  /* 0x0000000401067c10 */ /* 0x010fe2000ff3e0ff */
[----:B-1----:R-:W-:-:S04]  /*00c0*/  IMAD R3, R0, UR7, R3 ;  /* 0x0000000700037c24 */ /* 0x002fc8000f8e0203 */
[----:B--2---:R-:W-:Y:S01]  /*00d0*/  IMAD.X R7, RZ, RZ, UR5, P1 ;  /* 0x00000005ff077e24 */ /* 0x004fe200088e06ff */
[----:B---3--:R-:W-:Y:S01]  /*00e0*/  ISETP.GE.AND P0, PT, R3, UR9, PT ;  /* 0x0000000903007c0c */ /* 0x008fe2000bf06270 */
[----:B0-----:R-:W-:-:S05]  /*00f0*/  IMAD R2, R5, UR6, R2 ;  /* 0x0000000605027c24 */ /* 0x001fca000f8e0202 */
[----:B------:R-:W-:-:S13]  /*0100*/  ISETP.GE.OR P0, PT, R2, UR8, P0 ;  /* 0x0000000802007c0c */ /* 0x000fda0008706670 */
[----:B------:R-:W-:Y:S05]  /*0110*/  @P0 EXIT ;  /* 0x000000000000094d */ /* 0x000fea0003800000 */
[----:B------:R-:W0:Y:S01]  /*0120*/  LDC.64 R8, c[0x0][0x388] ;  /* 0x0000e200ff087b82 */ /* 0x000e220000000a00 */
[----:B------:R-:W1:Y:S01]  /*0130*/  LDCU UR6, c[0x0][0x390] ;  /* 0x00007200ff0677ac */ /* 0x000e620008000800 */
[----:B------:R-:W2:Y:S01]  /*0140*/  LDCU.64 UR4, c[0x0][0x358] ;  /* 0x00006b00ff0477ac */ /* 0x000ea20008000a00 */
[----:B-1----:R-:W-:-:S04]  /*0150*/  IMAD R5, R3, UR6, R2 ;  /* 0x0000000603057c24 */ /* 0x002fc8000f8e0202 */
[----:B0-----:R-:W-:-:S06]  /*0160*/  IMAD.WIDE R8, R5, 0x8, R8 ;  /* 0x0000000805087825 */ /* 0x001fcc00078e0208 */
[----:B--2---:R-:W2:Y:S02]  /*0170*/  LDG.E.64 R8, desc[UR4][R8.64] ;  /* 0x0000000408087981 */ /* 0x004ea4000c1e1b00 */
[----:B--2---:R-:W-:-:S14]  /*0180*/  DSETP.NE.AND P0, PT, |R8|, +INF , PT ;  /* 0x7ff000000800742a */ /* 0x004fdc0003f05200 */
[----:B------:R-:W-:Y:S05]  /*0190*/  @P0 EXIT ;  /* 0x000000000000094d */ /* 0x000fea0003800000 */
[----:B------:R-:W-:Y:S01]  /*01a0*/  MOV R0, 0x0 ;  /* 0x0000000000007802 */ /* 0x000fe20000000f00 */
[----:B------:R0:W-:Y:S01]  /*01b0*/  STL.64 [R1], R2 ;  /* 0x0000000201007387 */ /* 0x0001e20000100a00 */
[----:B------:R-:W1:Y:S02]  /*01c0*/  LDCU.64 UR4, c[0x4][0x8] ;  /* 0x01000100ff0477ac */ /* 0x000e640008000a00 */
[----:B------:R0:W2:Y:S01]  /*01d0*/  LDC.64 R10, c[0x4][R0] ;  /* 0x01000000000a7b82 */ /* 0x0000a20000000a00 */
[----:B------:R0:W-:Y:S01]  /*01e0*/  STL.64 [R1+0x8], R8 ;  /* 0x0000080801007387 */ /* 0x0001e20000100a00 */
[----:B-1----:R-:W-:Y:S02]  /*01f0*/  MOV R4, UR4 ;  /* 0x0000000400047c02 */ /* 0x002fe40008000f00 */
[----:B0-----:R-:W-:-:S07]  /*0200*/  MOV R5, UR5 ;  /* 0x0000000500057c02 */ /* 0x001fce0008000f00 */
[----:B------:R-:W-:-:S07]  /*0210*/  LEPC R20, `(.L_x_0) ;  /* 0x000000001014794e */ /* 0x000fce0000000000 */
[----:B--2---:R-:W-:Y:S05]  /*0220*/  CALL.ABS.NOINC R10 ;  /* 0x000000000a007343 */ /* 0x004fea0003c00000 */
.L_x_0:
[----:B------:R-:W-:Y:S05]  /*0230*/  EXIT ;  /* 0x000000000000794d */ /* 0x000fea0003800000 */
.L_x_1:
[----:B------:R-:W-:-:S00]  /*0240*/  BRA `(.L_x_1) ;  /* 0xfffffffc00fc7947 */ /* 0x000fc0000383ffff */
[----:B------:R-:W-:-:S00]  /*0250*/  NOP ;  /* 0x0000000000007918 */ /* 0x000fc00000000000 */
        /* <DEDUP_REMOVED lines=10> */
.L_x_2:


//--------------------- .nv.global.init           --------------------------
	.section	.nv.global.init,"aw",@progbits
.nv.global.init:
	.type		$str,@object
	.size		$str,(.L_0 - $str)
$str:
        /*0000*/ 	.byte	0x41, 0x5b, 0x25, 0x64, 0x2c, 0x20, 0x25, 0x64, 0x5d, 0x20, 0x3d, 0x20, 0x25, 0x66, 0x0a, 0x00
.L_0:


//--------------------- .nv.shared.reserved.0     --------------------------
	.section	.nv.shared.reserved.0,"aw",@nobits
	.weak		__nv_reservedSMEM_offset_0_alias
	.size		__nv_reservedSMEM_offset_0_alias, 0, 64
	.other		__nv_reservedSMEM_offset_0_alias,@"STO_CUDA_RESERVED_SHARED STV_DEFAULT"
__nv_reservedSMEM_offset_0_alias:
	.zero		0
	.zero		64


//--------------------- .nv.constant0._Z16checkValueDoubleiiPdid --------------------------
	.section	.nv.constant0._Z16checkValueDoubleiiPdid,"a",@progbits
	.sectionflags	@""
	.align	4
.nv.constant0._Z16checkValueDoubleiiPdid:
	.zero		928


//--------------------- SYMBOLS --------------------------

	.type		.nv.reservedSmem.offset0,@object
	.size		.nv.reservedSmem.offset0,0x4
	.type		vprintf,@function
